//
// Generated by NVIDIA NVVM Compiler
//
// Compiler Build ID: CL-36424714
// Cuda compilation tools, release 13.0, V13.0.88
// Based on NVVM 20.0.0
//

.version 9.0
.target sm_100
.address_size 64

	// .globl	_Z16kernel_vecDoublePiS_m

.visible .entry _Z16kernel_vecDoublePiS_m(
	.param .u64 .ptr .align 1 _Z16kernel_vecDoublePiS_m_param_0,
	.param .u64 .ptr .align 1 _Z16kernel_vecDoublePiS_m_param_1,
	.param .u64 _Z16kernel_vecDoublePiS_m_param_2
)
{
	.reg .pred 	%p<2>;
	.reg .b32 	%r<4>;
	.reg .b64 	%rd<10>;

	ld.param.u64 	%rd2, [_Z16kernel_vecDoublePiS_m_param_0];
	ld.param.u64 	%rd3, [_Z16kernel_vecDoublePiS_m_param_1];
	ld.param.u64 	%rd4, [_Z16kernel_vecDoublePiS_m_param_2];
	mov.u32 	%r1, %tid.x;
	cvt.u64.u32 	%rd1, %r1;
	setp.le.u64 	%p1, %rd4, %rd1;
	@%p1 bra 	$L__BB0_2;
	cvta.to.global.u64 	%rd5, %rd2;
	cvta.to.global.u64 	%rd6, %rd3;
	shl.b64 	%rd7, %rd1, 2;
	add.s64 	%rd8, %rd5, %rd7;
	ld.global.u32 	%r2, [%rd8];
	shl.b32 	%r3, %r2, 1;
	add.s64 	%rd9, %rd6, %rd7;
	st.global.u32 	[%rd9], %r3;
$L__BB0_2:
	ret;

}


// ===== COMPILED SASS (sm_100) =====

	.target	sm_100

	.elftype	@"ET_EXEC"


//--------------------- .note.nv.tkinfo           --------------------------
	.section	.note.nv.tkinfo,"",@"SHT_NOTE"
	.sectionflags	@"SHF_NOTE_NV_TKINFO"
	.tkinfo
        /*0018*/ 	.word	0x00000002
        /*0030*/ 	.string	""
        /*0030*/ 	.string	"ptxas"
        /*0030*/ 	.string	"Cuda compilation tools, release 13.0, V13.0.88"
        /*0030*/ 	.string	"Build cuda_13.0.r13.0/compiler.36424714_0"
        /*0030*/ 	.string	"-arch sm_100 -m 64 "



//--------------------- .note.nv.cuinfo           --------------------------
	.section	.note.nv.cuinfo,"",@"SHT_NOTE"
	.sectionflags	@"SHF_NOTE_NV_CUINFO"
        /*0018*/ 	.short	0x0002
        /*001a*/ 	.short	0x0064
        /*001c*/ 	.short	0x0082
	.zero		2


//--------------------- .nv.info                  --------------------------
	.section	.nv.info,"",@"SHT_CUDA_INFO"
	.align	4


	//----- nvinfo : EIATTR_REGCOUNT
	.align		4
        /*0000*/ 	.byte	0x04, 0x2f
        /*0002*/ 	.short	(.L_1 - .L_0)
	.align		4
.L_0:
        /*0004*/ 	.word	index@(_Z16kernel_vecDoublePiS_m)
        /*0008*/ 	.word	0x0000000a


	//----- nvinfo : EIATTR_FRAME_SIZE
	.align		4
.L_1:
        /*000c*/ 	.byte	0x04, 0x11
        /*000e*/ 	.short	(.L_3 - .L_2)
	.align		4
.L_2:
        /*0010*/ 	.word	index@(_Z16kernel_vecDoublePiS_m)
        /*0014*/ 	.word	0x00000000


	//----- nvinfo : EIATTR_MIN_STACK_SIZE
	.align		4
.L_3:
        /*0018*/ 	.byte	0x04, 0x12
        /*001a*/ 	.short	(.L_5 - .L_4)
	.align		4
.L_4:
        /*001c*/ 	.word	index@(_Z16kernel_vecDoublePiS_m)
        /*0020*/ 	.word	0x00000000
.L_5:


//--------------------- .nv.compat                --------------------------
	.section	.nv.compat,"",@"SHT_CUDA_COMPAT_INFO"
	.align	4
        /*0000*/ 	.byte	0x02, 0x09, 0x00, 0x00, 0x02, 0x02, 0x01, 0x00, 0x02, 0x05, 0x05, 0x00, 0x03, 0x07, 0x01, 0x01
        /*0010*/ 	.byte	0x02, 0x03, 0x00, 0x00, 0x02, 0x06, 0x01, 0x00, 0x04, 0x0b, 0x08, 0x00, 0x09, 0x00, 0x00, 0x00
        /*0020*/ 	.byte	0x00, 0x00, 0x00, 0x00


//--------------------- .nv.info._Z16kernel_vecDoublePiS_m --------------------------
	.section	.nv.info._Z16kernel_vecDoublePiS_m,"",@"SHT_CUDA_INFO"
	.sectionflags	@""
	.align	4


	//----- nvinfo : EIATTR_CUDA_API_VERSION
	.align		4
        /*0000*/ 	.byte	0x04, 0x37
        /*0002*/ 	.short	(.L_7 - .L_6)
.L_6:
        /*0004*/ 	.word	0x00000082


	//----- nvinfo : EIATTR_KPARAM_INFO
	.align		4
.L_7:
        /*0008*/ 	.byte	0x04, 0x17
        /*000a*/ 	.short	(.L_9 - .L_8)
.L_8:
        /*000c*/ 	.word	0x00000000
        /*0010*/ 	.short	0x0002
        /*0012*/ 	.short	0x0010
        /*0014*/ 	.byte	0x00, 0xf0, 0x21, 0x00


	//----- nvinfo : EIATTR_KPARAM_INFO
	.align		4
.L_9:
        /*0018*/ 	.byte	0x04, 0x17
        /*001a*/ 	.short	(.L_11 - .L_10)
.L_10:
        /*001c*/ 	.word	0x00000000
        /*0020*/ 	.short	0x0001
        /*0022*/ 	.short	0x0008
        /*0024*/ 	.byte	0x00, 0xf5, 0x21, 0x00


	//----- nvinfo : EIATTR_KPARAM_INFO
	.align		4
.L_11:
        /*0028*/ 	.byte	0x04, 0x17
        /*002a*/ 	.short	(.L_13 - .L_12)
.L_12:
        /*002c*/ 	.word	0x00000000
        /*0030*/ 	.short	0x0000
        /*0032*/ 	.short	0x0000
        /*0034*/ 	.byte	0x00, 0xf5, 0x21, 0x00


	//----- nvinfo : EIATTR_SPARSE_MMA_MASK
	.align		4
.L_13:
        /*0038*/ 	.byte	0x03, 0x50
        /*003a*/ 	.short	0x0000


	//----- nvinfo : EIATTR_MAXREG_COUNT
	.align		4
        /*003c*/ 	.byte	0x03, 0x1b
        /*003e*/ 	.short	0x00ff


	//----- nvinfo : EIATTR_MERCURY_ISA_VERSION
	.align		4
        /*0040*/ 	.byte	0x03, 0x5f
        /*0042*/ 	.short	0x0101


	//----- nvinfo : EIATTR_VRC_CTA_INIT_COUNT
	.align		4
        /*0044*/ 	.byte	0x02, 0x4a
	.zero		1
	.zero		1


	//----- nvinfo : EIATTR_EXIT_INSTR_OFFSETS
	.align		4
        /*0048*/ 	.byte	0x04, 0x1c
        /*004a*/ 	.short	(.L_15 - .L_14)


	//   ....[0]....
.L_14:
        /*004c*/ 	.word	0x00000050


	//   ....[1]....
        /*0050*/ 	.word	0x00000110


	//----- nvinfo : EIATTR_CBANK_PARAM_SIZE
	.align		4
.L_15:
        /*0054*/ 	.byte	0x03, 0x19
        /*0056*/ 	.short	0x0018


	//----- nvinfo : EIATTR_PARAM_CBANK
	.align		4
        /*0058*/ 	.byte	0x04, 0x0a
        /*005a*/ 	.short	(.L_17 - .L_16)
	.align		4
.L_16:
        /*005c*/ 	.word	index@(.nv.constant0._Z16kernel_vecDoublePiS_m)
        /*0060*/ 	.short	0x0380
        /*0062*/ 	.short	0x0018


	//----- nvinfo : EIATTR_SW_WAR
	.align		4
.L_17:
        /*0064*/ 	.byte	0x04, 0x36
        /*0066*/ 	.short	(.L_19 - .L_18)
.L_18:
        /*0068*/ 	.word	0x00000008
.L_19:


//--------------------- .nv.callgraph             --------------------------
	.section	.nv.callgraph,"",@"SHT_CUDA_CALLGRAPH"
	.align	4
	.sectionentsize	8
	.align		4
        /*0000*/ 	.word	0x00000000
	.align		4
        /*0004*/ 	.word	0xffffffff
	.align		4
        /*0008*/ 	.word	0x00000000
	.align		4
        /*000c*/ 	.word	0xfffffffe
	.align		4
        /*0010*/ 	.word	0x00000000
	.align		4
        /*0014*/ 	.word	0xfffffffd
	.align		4
        /*0018*/ 	.word	0x00000000
	.align		4
        /*001c*/ 	.word	0xfffffffc


//--------------------- .text._Z16kernel_vecDoublePiS_m --------------------------
	.section	.text._Z16kernel_vecDoublePiS_m,"ax",@progbits
	.align	128
        .global         _Z16kernel_vecDoublePiS_m
        .type           _Z16kernel_vecDoublePiS_m,@function
        .size           _Z16kernel_vecDoublePiS_m,(.L_x_1 - _Z16kernel_vecDoublePiS_m)
        .other          _Z16kernel_vecDoublePiS_m,@"STO_CUDA_ENTRY STV_DEFAULT"
_Z16kernel_vecDoublePiS_m:
.text._Z16kernel_vecDoublePiS_m:
[----:B------:R-:W-:Y:S01]  /*0000*/  LDC R1, c[0x0][0x37c] ;  /* 0x0000df00ff017b82 */ /* 0x000fe20000000800 */
[----:B------:R-:W0:Y:S01]  /*0010*/  S2R R0, SR_TID.X ;  /* 0x0000000000007919 */ /* 0x000e220000002100 */
[----:B------:R-:W0:Y:S02]  /*0020*/  LDCU.64 UR4, c[0x0][0x390] ;  /* 0x00007200ff0477ac */ /* 0x000e240008000a00 */
[----:B0-----:R-:W-:-:S04]  /*0030*/  ISETP.GE.U32.AND P0, PT, R0, UR4, PT ;  /* 0x0000000400007c0c */ /* 0x001fc8000bf06070 */
[----:B------:R-:W-:-:S13]  /*0040*/  ISETP.GE.U32.AND.EX P0, PT, RZ, UR5, PT, P0 ;  /* 0x00000005ff007c0c */ /* 0x000fda000bf06100 */
[----:B------:R-:W-:Y:S05]  /*0050*/  @P0 EXIT ;  /* 0x000000000000094d */ /* 0x000fea0003800000 */
[----:B------:R-:W0:Y:S01]  /*0060*/  LDCU.128 UR8, c[0x0][0x380] ;  /* 0x00007000ff0877ac */ /* 0x000e220008000c00 */
[----:B------:R-:W-:Y:S01]  /*0070*/  IMAD.SHL.U32 R4, R0, 0x4, RZ ;  /* 0x0000000400047824 */ /* 0x000fe200078e00ff */
[----:B------:R-:W-:Y:S01]  /*0080*/  SHF.R.U32.HI R0, RZ, 0x1e, R0 ;  /* 0x0000001eff007819 */ /* 0x000fe20000011600 */
[----:B------:R-:W1:Y:S03]  /*0090*/  LDCU.64 UR4, c[0x0][0x358] ;  /* 0x00006b00ff0477ac */ /* 0x000e660008000a00 */
[----:B0-----:R-:W-:-:S04]  /*00a0*/  IADD3 R2, P0, PT, R4, UR8, RZ ;  /* 0x0000000804027c10 */ /* 0x001fc8000ff1e0ff */
[----:B------:R-:W-:-:S05]  /*00b0*/  IADD3.X R3, PT, PT, R0, UR9, RZ, P0, !PT ;  /* 0x0000000900037c10 */ /* 0x000fca00087fe4ff */
[----:B-1----:R-:W2:Y:S01]  /*00c0*/  LDG.E R2, desc[UR4][R2.64] ;  /* 0x0000000402027981 */ /* 0x002ea2000c1e1900 */
[----:B------:R-:W-:-:S04]  /*00d0*/  IADD3 R4, P0, PT, R4, UR10, RZ ;  /* 0x0000000a04047c10 */ /* 0x000fc8000ff1e0ff */
[----:B------:R-:W-:Y:S01]  /*00e0*/  IADD3.X R5, PT, PT, R0, UR11, RZ, P0, !PT ;  /* 0x0000000b00057c10 */ /* 0x000fe200087fe4ff */
[----:B--2---:R-:W-:-:S05]  /*00f0*/  IMAD.SHL.U32 R7, R2, 0x2, RZ ;  /* 0x0000000202077824 */ /* 0x004fca00078e00ff */
[----:B------:R-:W-:Y:S01]  /*0100*/  STG.E desc[UR4][R4.64], R7 ;  /* 0x0000000704007986 */ /* 0x000fe2000c101904 */
[----:B------:R-:W-:Y:S05]  /*0110*/  EXIT ;  /* 0x000000000000794d */ /* 0x000fea0003800000 */
.L_x_0:
[----:B------:R-:W-:-:S00]  /*0120*/  BRA `(.L_x_0) ;  /* 0xfffffffc00fc7947 */ /* 0x000fc0000383ffff */
[----:B------:R-:W-:-:S00]  /*0130*/  NOP ;  /* 0x0000000000007918 */ /* 0x000fc00000000000 */
        /* <DEDUP_REMOVED lines=12> */
.L_x_1:


//--------------------- .nv.shared.reserved.0     --------------------------
	.section	.nv.shared.reserved.0,"aw",@nobits
	.weak		__nv_reservedSMEM_offset_0_alias
	.size		__nv_reservedSMEM_offset_0_alias, 0, 64
	.other		__nv_reservedSMEM_offset_0_alias,@"STO_CUDA_RESERVED_SHARED STV_DEFAULT"
__nv_reservedSMEM_offset_0_alias:
	.zero		0
	.zero		64


//--------------------- .nv.constant0._Z16kernel_vecDoublePiS_m --------------------------
	.section	.nv.constant0._Z16kernel_vecDoublePiS_m,"a",@progbits
	.sectionflags	@""
	.align	4
.nv.constant0._Z16kernel_vecDoublePiS_m:
	.zero		920


//--------------------- SYMBOLS --------------------------

	.type		.nv.reservedSmem.offset0,@object
	.size		.nv.reservedSmem.offset0,0x4
